//
// Generated by NVIDIA NVVM Compiler
//
// Compiler Build ID: CL-36424714
// Cuda compilation tools, release 13.0, V13.0.88
// Based on NVVM 20.0.0
//

.version 9.0
.target sm_100
.address_size 64

	// .globl	_Z10dot_on_gpuPfS_S_S_j

.visible .entry _Z10dot_on_gpuPfS_S_S_j(
	.param .u64 .ptr .align 1 _Z10dot_on_gpuPfS_S_S_j_param_0,
	.param .u64 .ptr .align 1 _Z10dot_on_gpuPfS_S_S_j_param_1,
	.param .u64 .ptr .align 1 _Z10dot_on_gpuPfS_S_S_j_param_2,
	.param .u64 .ptr .align 1 _Z10dot_on_gpuPfS_S_S_j_param_3,
	.param .u32 _Z10dot_on_gpuPfS_S_S_j_param_4
)
{
	.reg .pred 	%p<6>;
	.reg .b32 	%r<13>;
	.reg .b32 	%f<8>;
	.reg .b64 	%rd<21>;

	ld.param.u64 	%rd4, [_Z10dot_on_gpuPfS_S_S_j_param_0];
	ld.param.u64 	%rd5, [_Z10dot_on_gpuPfS_S_S_j_param_1];
	ld.param.u64 	%rd6, [_Z10dot_on_gpuPfS_S_S_j_param_2];
	ld.param.u64 	%rd3, [_Z10dot_on_gpuPfS_S_S_j_param_3];
	ld.param.u32 	%r6, [_Z10dot_on_gpuPfS_S_S_j_param_4];
	cvta.to.global.u64 	%rd7, %rd6;
	cvta.to.global.u64 	%rd8, %rd5;
	cvta.to.global.u64 	%rd9, %rd4;
	mov.u32 	%r1, %ctaid.x;
	mov.u32 	%r2, %ntid.x;
	mul.lo.s32 	%r7, %r1, %r2;
	mov.u32 	%r3, %tid.x;
	add.s32 	%r8, %r7, %r3;
	mul.wide.u32 	%rd10, %r8, 4;
	add.s64 	%rd11, %rd9, %rd10;
	ld.global.f32 	%f1, [%rd11];
	add.s64 	%rd12, %rd8, %rd10;
	ld.global.f32 	%f2, [%rd12];
	add.f32 	%f3, %f1, %f2;
	add.s64 	%rd13, %rd7, %rd10;
	st.global.f32 	[%rd13], %f3;
	bar.sync 	0;
	mul.wide.u32 	%rd14, %r7, 4;
	add.s64 	%rd1, %rd7, %rd14;
	setp.ge.u32 	%p1, %r8, %r6;
	@%p1 bra 	$L__BB0_8;
	setp.lt.u32 	%p2, %r2, 2;
	@%p2 bra 	$L__BB0_6;
	mul.wide.u32 	%rd15, %r3, 4;
	add.s64 	%rd2, %rd1, %rd15;
	mov.b32 	%r12, 1;
$L__BB0_3:
	shl.b32 	%r5, %r12, 1;
	add.s32 	%r10, %r5, -1;
	and.b32  	%r11, %r10, %r3;
	setp.ne.s32 	%p3, %r11, 0;
	@%p3 bra 	$L__BB0_5;
	mul.wide.s32 	%rd16, %r12, 4;
	add.s64 	%rd17, %rd2, %rd16;
	ld.global.f32 	%f4, [%rd17];
	ld.global.f32 	%f5, [%rd2];
	add.f32 	%f6, %f4, %f5;
	st.global.f32 	[%rd2], %f6;
$L__BB0_5:
	bar.sync 	0;
	setp.lt.u32 	%p4, %r5, %r2;
	mov.u32 	%r12, %r5;
	@%p4 bra 	$L__BB0_3;
$L__BB0_6:
	setp.ne.s32 	%p5, %r3, 0;
	@%p5 bra 	$L__BB0_8;
	ld.global.f32 	%f7, [%rd1];
	cvta.to.global.u64 	%rd18, %rd3;
	mul.wide.u32 	%rd19, %r1, 4;
	add.s64 	%rd20, %rd18, %rd19;
	st.global.f32 	[%rd20], %f7;
$L__BB0_8:
	ret;

}
	// .globl	_Z17sum_arrays_on_gpuPfS_S_
.visible .entry _Z17sum_arrays_on_gpuPfS_S_(
	.param .u64 .ptr .align 1 _Z17sum_arrays_on_gpuPfS_S__param_0,
	.param .u64 .ptr .align 1 _Z17sum_arrays_on_gpuPfS_S__param_1,
	.param .u64 .ptr .align 1 _Z17sum_arrays_on_gpuPfS_S__param_2
)
{
	.reg .b32 	%r<5>;
	.reg .b32 	%f<4>;
	.reg .b64 	%rd<11>;

	ld.param.u64 	%rd1, [_Z17sum_arrays_on_gpuPfS_S__param_0];
	ld.param.u64 	%rd2, [_Z17sum_arrays_on_gpuPfS_S__param_1];
	ld.param.u64 	%rd3, [_Z17sum_arrays_on_gpuPfS_S__param_2];
	cvta.to.global.u64 	%rd4, %rd3;
	cvta.to.global.u64 	%rd5, %rd2;
	cvta.to.global.u64 	%rd6, %rd1;
	mov.u32 	%r1, %ctaid.x;
	mov.u32 	%r2, %ntid.x;
	mov.u32 	%r3, %tid.x;
	mad.lo.s32 	%r4, %r1, %r2, %r3;
	mul.wide.s32 	%rd7, %r4, 4;
	add.s64 	%rd8, %rd6, %rd7;
	ld.global.f32 	%f1, [%rd8];
	add.s64 	%rd9, %rd5, %rd7;
	ld.global.f32 	%f2, [%rd9];
	add.f32 	%f3, %f1, %f2;
	add.s64 	%rd10, %rd4, %rd7;
	st.global.f32 	[%rd10], %f3;
	ret;

}
	// .globl	_Z17reduce_neighboredPfS_j
.visible .entry _Z17reduce_neighboredPfS_j(
	.param .u64 .ptr .align 1 _Z17reduce_neighboredPfS_j_param_0,
	.param .u64 .ptr .align 1 _Z17reduce_neighboredPfS_j_param_1,
	.param .u32 _Z17reduce_neighboredPfS_j_param_2
)
{
	.reg .pred 	%p<6>;
	.reg .b32 	%r<13>;
	.reg .b32 	%f<5>;
	.reg .b64 	%rd<13>;

	ld.param.u64 	%rd4, [_Z17reduce_neighboredPfS_j_param_0];
	ld.param.u64 	%rd3, [_Z17reduce_neighboredPfS_j_param_1];
	ld.param.u32 	%r6, [_Z17reduce_neighboredPfS_j_param_2];
	cvta.to.global.u64 	%rd5, %rd4;
	mov.u32 	%r1, %tid.x;
	mov.u32 	%r2, %ctaid.x;
	mov.u32 	%r3, %ntid.x;
	mul.lo.s32 	%r7, %r2, %r3;
	add.s32 	%r8, %r7, %r1;
	mul.wide.u32 	%rd6, %r7, 4;
	add.s64 	%rd1, %rd5, %rd6;
	setp.ge.u32 	%p1, %r8, %r6;
	@%p1 bra 	$L__BB2_8;
	setp.lt.u32 	%p2, %r3, 2;
	@%p2 bra 	$L__BB2_6;
	mul.wide.u32 	%rd7, %r1, 4;
	add.s64 	%rd2, %rd1, %rd7;
	mov.b32 	%r12, 1;
$L__BB2_3:
	shl.b32 	%r5, %r12, 1;
	add.s32 	%r10, %r5, -1;
	and.b32  	%r11, %r10, %r1;
	setp.ne.s32 	%p3, %r11, 0;
	@%p3 bra 	$L__BB2_5;
	mul.wide.s32 	%rd8, %r12, 4;
	add.s64 	%rd9, %rd2, %rd8;
	ld.global.f32 	%f1, [%rd9];
	ld.global.f32 	%f2, [%rd2];
	add.f32 	%f3, %f1, %f2;
	st.global.f32 	[%rd2], %f3;
$L__BB2_5:
	bar.sync 	0;
	setp.lt.u32 	%p4, %r5, %r3;
	mov.u32 	%r12, %r5;
	@%p4 bra 	$L__BB2_3;
$L__BB2_6:
	setp.ne.s32 	%p5, %r1, 0;
	@%p5 bra 	$L__BB2_8;
	ld.global.f32 	%f4, [%rd1];
	cvta.to.global.u64 	%rd10, %rd3;
	mul.wide.u32 	%rd11, %r2, 4;
	add.s64 	%rd12, %rd10, %rd11;
	st.global.f32 	[%rd12], %f4;
$L__BB2_8:
	ret;

}


// ===== COMPILED SASS (sm_100) =====

	.target	sm_100

	.elftype	@"ET_EXEC"


//--------------------- .note.nv.tkinfo           --------------------------
	.section	.note.nv.tkinfo,"",@"SHT_NOTE"
	.sectionflags	@"SHF_NOTE_NV_TKINFO"
	.tkinfo
        /*0018*/ 	.word	0x00000002
        /*0030*/ 	.string	""
        /*0030*/ 	.string	"ptxas"
        /*0030*/ 	.string	"Cuda compilation tools, release 13.0, V13.0.88"
        /*0030*/ 	.string	"Build cuda_13.0.r13.0/compiler.36424714_0"
        /*0030*/ 	.string	"-arch sm_100 -m 64 "



//--------------------- .note.nv.cuinfo           --------------------------
	.section	.note.nv.cuinfo,"",@"SHT_NOTE"
	.sectionflags	@"SHF_NOTE_NV_CUINFO"
        /*0018*/ 	.short	0x0002
        /*001a*/ 	.short	0x0064
        /*001c*/ 	.short	0x0082
	.zero		2


//--------------------- .nv.info                  --------------------------
	.section	.nv.info,"",@"SHT_CUDA_INFO"
	.align	4


	//----- nvinfo : EIATTR_REGCOUNT
	.align		4
        /*0000*/ 	.byte	0x04, 0x2f
        /*0002*/ 	.short	(.L_1 - .L_0)
	.align		4
.L_0:
        /*0004*/ 	.word	index@(_Z10dot_on_gpuPfS_S_S_j)
        /*0008*/ 	.word	0x00000012


	//----- nvinfo : EIATTR_FRAME_SIZE
	.align		4
.L_1:
        /*000c*/ 	.byte	0x04, 0x11
        /*000e*/ 	.short	(.L_3 - .L_2)
	.align		4
.L_2:
        /*0010*/ 	.word	index@(_Z10dot_on_gpuPfS_S_S_j)
        /*0014*/ 	.word	0x00000000


	//----- nvinfo : EIATTR_REGCOUNT
	.align		4
.L_3:
        /*0018*/ 	.byte	0x04, 0x2f
        /*001a*/ 	.short	(.L_5 - .L_4)
	.align		4
.L_4:
        /*001c*/ 	.word	index@(_Z17sum_arrays_on_gpuPfS_S_)
        /*0020*/ 	.word	0x0000000c


	//----- nvinfo : EIATTR_FRAME_SIZE
	.align		4
.L_5:
        /*0024*/ 	.byte	0x04, 0x11
        /*0026*/ 	.short	(.L_7 - .L_6)
	.align		4
.L_6:
        /*0028*/ 	.word	index@(_Z17sum_arrays_on_gpuPfS_S_)
        /*002c*/ 	.word	0x00000000


	//----- nvinfo : EIATTR_REGCOUNT
	.align		4
.L_7:
        /*0030*/ 	.byte	0x04, 0x2f
        /*0032*/ 	.short	(.L_9 - .L_8)
	.align		4
.L_8:
        /*0034*/ 	.word	index@(_Z17reduce_neighboredPfS_j)
        /*0038*/ 	.word	0x00000010


	//----- nvinfo : EIATTR_FRAME_SIZE
	.align		4
.L_9:
        /*003c*/ 	.byte	0x04, 0x11
        /*003e*/ 	.short	(.L_11 - .L_10)
	.align		4
.L_10:
        /*0040*/ 	.word	index@(_Z17reduce_neighboredPfS_j)
        /*0044*/ 	.word	0x00000000


	//----- nvinfo : EIATTR_MIN_STACK_SIZE
	.align		4
.L_11:
        /*0048*/ 	.byte	0x04, 0x12
        /*004a*/ 	.short	(.L_13 - .L_12)
	.align		4
.L_12:
        /*004c*/ 	.word	index@(_Z17reduce_neighboredPfS_j)
        /*0050*/ 	.word	0x00000000


	//----- nvinfo : EIATTR_MIN_STACK_SIZE
	.align		4
.L_13:
        /*0054*/ 	.byte	0x04, 0x12
        /*0056*/ 	.short	(.L_15 - .L_14)
	.align		4
.L_14:
        /*0058*/ 	.word	index@(_Z17sum_arrays_on_gpuPfS_S_)
        /*005c*/ 	.word	0x00000000


	//----- nvinfo : EIATTR_MIN_STACK_SIZE
	.align		4
.L_15:
        /*0060*/ 	.byte	0x04, 0x12
        /*0062*/ 	.short	(.L_17 - .L_16)
	.align		4
.L_16:
        /*0064*/ 	.word	index@(_Z10dot_on_gpuPfS_S_S_j)
        /*0068*/ 	.word	0x00000000
.L_17:


//--------------------- .nv.compat                --------------------------
	.section	.nv.compat,"",@"SHT_CUDA_COMPAT_INFO"
	.align	4
        /*0000*/ 	.byte	0x02, 0x09, 0x00, 0x00, 0x02, 0x02, 0x01, 0x00, 0x02, 0x05, 0x05, 0x00, 0x03, 0x07, 0x01, 0x01
        /*0010*/ 	.byte	0x02, 0x03, 0x00, 0x00, 0x02, 0x06, 0x01, 0x00, 0x04, 0x0b, 0x08, 0x00, 0x09, 0x00, 0x00, 0x00
        /*0020*/ 	.byte	0x00, 0x00, 0x00, 0x00


//--------------------- .nv.info._Z17reduce_neighboredPfS_j --------------------------
	.section	.nv.info._Z17reduce_neighboredPfS_j,"",@"SHT_CUDA_INFO"
	.sectionflags	@""
	.align	4


	//----- nvinfo : EIATTR_CUDA_API_VERSION
	.align		4
        /*0000*/ 	.byte	0x04, 0x37
        /*0002*/ 	.short	(.L_19 - .L_18)
.L_18:
        /*0004*/ 	.word	0x00000082


	//----- nvinfo : EIATTR_KPARAM_INFO
	.align		4
.L_19:
        /*0008*/ 	.byte	0x04, 0x17
        /*000a*/ 	.short	(.L_21 - .L_20)
.L_20:
        /*000c*/ 	.word	0x00000000
        /*0010*/ 	.short	0x0002
        /*0012*/ 	.short	0x0010
        /*0014*/ 	.byte	0x00, 0xf0, 0x11, 0x00


	//----- nvinfo : EIATTR_KPARAM_INFO
	.align		4
.L_21:
        /*0018*/ 	.byte	0x04, 0x17
        /*001a*/ 	.short	(.L_23 - .L_22)
.L_22:
        /*001c*/ 	.word	0x00000000
        /*0020*/ 	.short	0x0001
        /*0022*/ 	.short	0x0008
        /*0024*/ 	.byte	0x00, 0xf5, 0x21, 0x00


	//----- nvinfo : EIATTR_KPARAM_INFO
	.align		4
.L_23:
        /*0028*/ 	.byte	0x04, 0x17
        /*002a*/ 	.short	(.L_25 - .L_24)
.L_24:
        /*002c*/ 	.word	0x00000000
        /*0030*/ 	.short	0x0000
        /*0032*/ 	.short	0x0000
        /*0034*/ 	.byte	0x00, 0xf5, 0x21, 0x00


	//----- nvinfo : EIATTR_SPARSE_MMA_MASK
	.align		4
.L_25:
        /*0038*/ 	.byte	0x03, 0x50
        /*003a*/ 	.short	0x0000


	//----- nvinfo : EIATTR_MAXREG_COUNT
	.align		4
        /*003c*/ 	.byte	0x03, 0x1b
        /*003e*/ 	.short	0x00ff


	//----- nvinfo : EIATTR_NUM_BARRIERS
	.align		4
        /*0040*/ 	.byte	0x02, 0x4c
        /*0042*/ 	.byte	0x01
	.zero		1


	//----- nvinfo : EIATTR_MERCURY_ISA_VERSION
	.align		4
        /*0044*/ 	.byte	0x03, 0x5f
        /*0046*/ 	.short	0x0101


	//----- nvinfo : EIATTR_VRC_CTA_INIT_COUNT
	.align		4
        /*0048*/ 	.byte	0x02, 0x4a
	.zero		1
	.zero		1


	//----- nvinfo : EIATTR_EXIT_INSTR_OFFSETS
	.align		4
        /*004c*/ 	.byte	0x04, 0x1c
        /*004e*/ 	.short	(.L_27 - .L_26)


	//   ....[0]....
.L_26:
        /*0050*/ 	.word	0x00000090


	//   ....[1]....
        /*0054*/ 	.word	0x00000200


	//   ....[2]....
        /*0058*/ 	.word	0x00000250


	//----- nvinfo : EIATTR_CRS_STACK_SIZE
	.align		4
.L_27:
        /*005c*/ 	.byte	0x04, 0x1e
        /*005e*/ 	.short	(.L_29 - .L_28)
.L_28:
        /*0060*/ 	.word	0x00000000


	//----- nvinfo : EIATTR_CBANK_PARAM_SIZE
	.align		4
.L_29:
        /*0064*/ 	.byte	0x03, 0x19
        /*0066*/ 	.short	0x0014


	//----- nvinfo : EIATTR_PARAM_CBANK
	.align		4
        /*0068*/ 	.byte	0x04, 0x0a
        /*006a*/ 	.short	(.L_31 - .L_30)
	.align		4
.L_30:
        /*006c*/ 	.word	index@(.nv.constant0._Z17reduce_neighboredPfS_j)
        /*0070*/ 	.short	0x0380
        /*0072*/ 	.short	0x0014


	//----- nvinfo : EIATTR_SW_WAR
	.align		4
.L_31:
        /*0074*/ 	.byte	0x04, 0x36
        /*0076*/ 	.short	(.L_33 - .L_32)
.L_32:
        /*0078*/ 	.word	0x00000008
.L_33:


//--------------------- .nv.info._Z17sum_arrays_on_gpuPfS_S_ --------------------------
	.section	.nv.info._Z17sum_arrays_on_gpuPfS_S_,"",@"SHT_CUDA_INFO"
	.sectionflags	@""
	.align	4


	//----- nvinfo : EIATTR_CUDA_API_VERSION
	.align		4
        /*0000*/ 	.byte	0x04, 0x37
        /*0002*/ 	.short	(.L_35 - .L_34)
.L_34:
        /*0004*/ 	.word	0x00000082


	//----- nvinfo : EIATTR_KPARAM_INFO
	.align		4
.L_35:
        /*0008*/ 	.byte	0x04, 0x17
        /*000a*/ 	.short	(.L_37 - .L_36)
.L_36:
        /*000c*/ 	.word	0x00000000
        /*0010*/ 	.short	0x0002
        /*0012*/ 	.short	0x0010
        /*0014*/ 	.byte	0x00, 0xf5, 0x21, 0x00


	//----- nvinfo : EIATTR_KPARAM_INFO
	.align		4
.L_37:
        /*0018*/ 	.byte	0x04, 0x17
        /*001a*/ 	.short	(.L_39 - .L_38)
.L_38:
        /*001c*/ 	.word	0x00000000
        /*0020*/ 	.short	0x0001
        /*0022*/ 	.short	0x0008
        /*0024*/ 	.byte	0x00, 0xf5, 0x21, 0x00


	//----- nvinfo : EIATTR_KPARAM_INFO
	.align		4
.L_39:
        /*0028*/ 	.byte	0x04, 0x17
        /*002a*/ 	.short	(.L_41 - .L_40)
.L_40:
        /*002c*/ 	.word	0x00000000
        /*0030*/ 	.short	0x0000
        /*0032*/ 	.short	0x0000
        /*0034*/ 	.byte	0x00, 0xf5, 0x21, 0x00


	//----- nvinfo : EIATTR_SPARSE_MMA_MASK
	.align		4
.L_41:
        /*0038*/ 	.byte	0x03, 0x50
        /*003a*/ 	.short	0x0000


	//----- nvinfo : EIATTR_MAXREG_COUNT
	.align		4
        /*003c*/ 	.byte	0x03, 0x1b
        /*003e*/ 	.short	0x00ff


	//----- nvinfo : EIATTR_MERCURY_ISA_VERSION
	.align		4
        /*0040*/ 	.byte	0x03, 0x5f
        /*0042*/ 	.short	0x0101


	//----- nvinfo : EIATTR_VRC_CTA_INIT_COUNT
	.align		4
        /*0044*/ 	.byte	0x02, 0x4a
	.zero		1
	.zero		1


	//----- nvinfo : EIATTR_EXIT_INSTR_OFFSETS
	.align		4
        /*0048*/ 	.byte	0x04, 0x1c
        /*004a*/ 	.short	(.L_43 - .L_42)


	//   ....[0]....
.L_42:
        /*004c*/ 	.word	0x00000100


	//----- nvinfo : EIATTR_CBANK_PARAM_SIZE
	.align		4
.L_43:
        /*0050*/ 	.byte	0x03, 0x19
        /*0052*/ 	.short	0x0018


	//----- nvinfo : EIATTR_PARAM_CBANK
	.align		4
        /*0054*/ 	.byte	0x04, 0x0a
        /*0056*/ 	.short	(.L_45 - .L_44)
	.align		4
.L_44:
        /*0058*/ 	.word	index@(.nv.constant0._Z17sum_arrays_on_gpuPfS_S_)
        /*005c*/ 	.short	0x0380
        /*005e*/ 	.short	0x0018


	//----- nvinfo : EIATTR_SW_WAR
	.align		4
.L_45:
        /*0060*/ 	.byte	0x04, 0x36
        /*0062*/ 	.short	(.L_47 - .L_46)
.L_46:
        /*0064*/ 	.word	0x00000008
.L_47:


//--------------------- .nv.info._Z10dot_on_gpuPfS_S_S_j --------------------------
	.section	.nv.info._Z10dot_on_gpuPfS_S_S_j,"",@"SHT_CUDA_INFO"
	.sectionflags	@""
	.align	4


	//----- nvinfo : EIATTR_CUDA_API_VERSION
	.align		4
        /*0000*/ 	.byte	0x04, 0x37
        /*0002*/ 	.short	(.L_49 - .L_48)
.L_48:
        /*0004*/ 	.word	0x00000082


	//----- nvinfo : EIATTR_KPARAM_INFO
	.align		4
.L_49:
        /*0008*/ 	.byte	0x04, 0x17
        /*000a*/ 	.short	(.L_51 - .L_50)
.L_50:
        /*000c*/ 	.word	0x00000000
        /*0010*/ 	.short	0x0004
        /*0012*/ 	.short	0x0020
        /*0014*/ 	.byte	0x00, 0xf0, 0x11, 0x00


	//----- nvinfo : EIATTR_KPARAM_INFO
	.align		4
.L_51:
        /*0018*/ 	.byte	0x04, 0x17
        /*001a*/ 	.short	(.L_53 - .L_52)
.L_52:
        /*001c*/ 	.word	0x00000000
        /*0020*/ 	.short	0x0003
        /*0022*/ 	.short	0x0018
        /*0024*/ 	.byte	0x00, 0xf5, 0x21, 0x00


	//----- nvinfo : EIATTR_KPARAM_INFO
	.align		4
.L_53:
        /*0028*/ 	.byte	0x04, 0x17
        /*002a*/ 	.short	(.L_55 - .L_54)
.L_54:
        /*002c*/ 	.word	0x00000000
        /*0030*/ 	.short	0x0002
        /*0032*/ 	.short	0x0010
        /*0034*/ 	.byte	0x00, 0xf5, 0x21, 0x00


	//----- nvinfo : EIATTR_KPARAM_INFO
	.align		4
.L_55:
        /*0038*/ 	.byte	0x04, 0x17
        /*003a*/ 	.short	(.L_57 - .L_56)
.L_56:
        /*003c*/ 	.word	0x00000000
        /*0040*/ 	.short	0x0001
        /*0042*/ 	.short	0x0008
        /*0044*/ 	.byte	0x00, 0xf5, 0x21, 0x00


	//----- nvinfo : EIATTR_KPARAM_INFO
	.align		4
.L_57:
        /*0048*/ 	.byte	0x04, 0x17
        /*004a*/ 	.short	(.L_59 - .L_58)
.L_58:
        /*004c*/ 	.word	0x00000000
        /*0050*/ 	.short	0x0000
        /*0052*/ 	.short	0x0000
        /*0054*/ 	.byte	0x00, 0xf5, 0x21, 0x00


	//----- nvinfo : EIATTR_SPARSE_MMA_MASK
	.align		4
.L_59:
        /*0058*/ 	.byte	0x03, 0x50
        /*005a*/ 	.short	0x0000


	//----- nvinfo : EIATTR_MAXREG_COUNT
	.align		4
        /*005c*/ 	.byte	0x03, 0x1b
        /*005e*/ 	.short	0x00ff


	//----- nvinfo : EIATTR_NUM_BARRIERS
	.align		4
        /*0060*/ 	.byte	0x02, 0x4c
        /*0062*/ 	.byte	0x01
	.zero		1


	//----- nvinfo : EIATTR_MERCURY_ISA_VERSION
	.align		4
        /*0064*/ 	.byte	0x03, 0x5f
        /*0066*/ 	.short	0x0101


	//----- nvinfo : EIATTR_VRC_CTA_INIT_COUNT
	.align		4
        /*0068*/ 	.byte	0x02, 0x4a
	.zero		1
	.zero		1


	//----- nvinfo : EIATTR_EXIT_INSTR_OFFSETS
	.align		4
        /*006c*/ 	.byte	0x04, 0x1c
        /*006e*/ 	.short	(.L_61 - .L_60)


	//   ....[0]....
.L_60:
        /*0070*/ 	.word	0x00000140


	//   ....[1]....
        /*0074*/ 	.word	0x000002a0


	//   ....[2]....
        /*0078*/ 	.word	0x000002f0


	//----- nvinfo : EIATTR_CRS_STACK_SIZE
	.align		4
.L_61:
        /*007c*/ 	.byte	0x04, 0x1e
        /*007e*/ 	.short	(.L_63 - .L_62)
.L_62:
        /*0080*/ 	.word	0x00000000


	//----- nvinfo : EIATTR_CBANK_PARAM_SIZE
	.align		4
.L_63:
        /*0084*/ 	.byte	0x03, 0x19
        /*0086*/ 	.short	0x0024


	//----- nvinfo : EIATTR_PARAM_CBANK
	.align		4
        /*0088*/ 	.byte	0x04, 0x0a
        /*008a*/ 	.short	(.L_65 - .L_64)
	.align		4
.L_64:
        /*008c*/ 	.word	index@(.nv.constant0._Z10dot_on_gpuPfS_S_S_j)
        /*0090*/ 	.short	0x0380
        /*0092*/ 	.short	0x0024


	//----- nvinfo : EIATTR_SW_WAR
	.align		4
.L_65:
        /*0094*/ 	.byte	0x04, 0x36
        /*0096*/ 	.short	(.L_67 - .L_66)
.L_66:
        /*0098*/ 	.word	0x00000008
.L_67:


//--------------------- .nv.callgraph             --------------------------
	.section	.nv.callgraph,"",@"SHT_CUDA_CALLGRAPH"
	.align	4
	.sectionentsize	8
	.align		4
        /*0000*/ 	.word	0x00000000
	.align		4
        /*0004*/ 	.word	0xffffffff
	.align		4
        /*0008*/ 	.word	0x00000000
	.align		4
        /*000c*/ 	.word	0xfffffffe
	.align		4
        /*0010*/ 	.word	0x00000000
	.align		4
        /*0014*/ 	.word	0xfffffffd
	.align		4
        /*0018*/ 	.word	0x00000000
	.align		4
        /*001c*/ 	.word	0xfffffffc


//--------------------- .text._Z17reduce_neighboredPfS_j --------------------------
	.section	.text._Z17reduce_neighboredPfS_j,"ax",@progbits
	.align	128
        .global         _Z17reduce_neighboredPfS_j
        .type           _Z17reduce_neighboredPfS_j,@function
        .size           _Z17reduce_neighboredPfS_j,(.L_x_11 - _Z17reduce_neighboredPfS_j)
        .other          _Z17reduce_neighboredPfS_j,@"STO_CUDA_ENTRY STV_DEFAULT"
_Z17reduce_neighboredPfS_j:
.text._Z17reduce_neighboredPfS_j:
[----:B------:R-:W-:Y:S01]  /*0000*/  LDC R1, c[0x0][0x37c] ;  /* 0x0000df00ff017b82 */ /* 0x000fe20000000800 */
[----:B------:R-:W0:Y:S01]  /*0010*/  S2R R13, SR_CTAID.X ;  /* 0x00000000000d7919 */ /* 0x000e220000002500 */
[----:B------:R-:W0:Y:S06]  /*0020*/  LDCU UR4, c[0x0][0x360] ;  /* 0x00006c00ff0477ac */ /* 0x000e2c0008000800 */
[----:B------:R-:W1:Y:S01]  /*0030*/  LDC.64 R2, c[0x0][0x380] ;  /* 0x0000e000ff027b82 */ /* 0x000e620000000a00 */
[----:B------:R-:W2:Y:S01]  /*0040*/  S2R R11, SR_TID.X ;  /* 0x00000000000b7919 */ /* 0x000ea20000002100 */
[----:B------:R-:W3:Y:S01]  /*0050*/  LDCU UR5, c[0x0][0x390] ;  /* 0x00007200ff0577ac */ /* 0x000ee20008000800 */
[----:B0-----:R-:W-:-:S05]  /*0060*/  IMAD R5, R13, UR4, RZ ;  /* 0x000000040d057c24 */ /* 0x001fca000f8e02ff */
[----:B--2---:R-:W-:-:S04]  /*0070*/  IADD3 R0, PT, PT, R5, R11, RZ ;  /* 0x0000000b05007210 */ /* 0x004fc80007ffe0ff */
[----:B---3--:R-:W-:-:S13]  /*0080*/  ISETP.GE.U32.AND P0, PT, R0, UR5, PT ;  /* 0x0000000500007c0c */ /* 0x008fda000bf06070 */
[----:B-1----:R-:W-:Y:S05]  /*0090*/  @P0 EXIT ;  /* 0x000000000000094d */ /* 0x002fea0003800000 */
[----:B------:R-:W-:Y:S01]  /*00a0*/  UISETP.GE.U32.AND UP0, UPT, UR4, 0x2, UPT ;  /* 0x000000020400788c */ /* 0x000fe2000bf06070 */
[----:B------:R-:W-:Y:S01]  /*00b0*/  IMAD.WIDE.U32 R2, R5, 0x4, R2 ;  /* 0x0000000405027825 */ /* 0x000fe200078e0002 */
[----:B------:R-:W0:Y:S07]  /*00c0*/  LDCU.64 UR6, c[0x0][0x358] ;  /* 0x00006b00ff0677ac */ /* 0x000e2e0008000a00 */
[----:B------:R-:W-:Y:S05]  /*00d0*/  BRA.U !UP0, `(.L_x_0) ;  /* 0x0000000108447547 */ /* 0x000fea000b800000 */
[----:B------:R-:W-:Y:S02]  /*00e0*/  HFMA2 R7, -RZ, RZ, 0, 5.9604644775390625e-08 ;  /* 0x00000001ff077431 */ /* 0x000fe400000001ff */
[----:B------:R-:W-:-:S07]  /*00f0*/  IMAD.WIDE.U32 R4, R11, 0x4, R2 ;  /* 0x000000040b047825 */ /* 0x000fce00078e0002 */
.L_x_3:
[----:B------:R-:W-:Y:S01]  /*0100*/  SHF.L.U32 R8, R7, 0x1, RZ ;  /* 0x0000000107087819 */ /* 0x000fe200000006ff */
[----:B------:R-:W-:Y:S03]  /*0110*/  BSSY.RECONVERGENT B0, `(.L_x_1) ;  /* 0x0000009000007945 */ /* 0x000fe60003800200 */
[----:B------:R-:W-:-:S04]  /*0120*/  IADD3 R0, PT, PT, R8, -0x1, RZ ;  /* 0xffffffff08007810 */ /* 0x000fc80007ffe0ff */
[----:B------:R-:W-:-:S13]  /*0130*/  LOP3.LUT P0, RZ, R0, R11, RZ, 0xc0, !PT ;  /* 0x0000000b00ff7212 */ /* 0x000fda000780c0ff */
[----:B-1----:R-:W-:Y:S05]  /*0140*/  @P0 BRA `(.L_x_2) ;  /* 0x0000000000140947 */ /* 0x002fea0003800000 */
[----:B------:R-:W-:Y:S01]  /*0150*/  IMAD.WIDE R6, R7, 0x4, R4 ;  /* 0x0000000407067825 */ /* 0x000fe200078e0204 */
[----:B0-----:R-:W2:Y:S05]  /*0160*/  LDG.E R9, desc[UR6][R4.64] ;  /* 0x0000000604097981 */ /* 0x001eaa000c1e1900 */
[----:B------:R-:W2:Y:S02]  /*0170*/  LDG.E R6, desc[UR6][R6.64] ;  /* 0x0000000606067981 */ /* 0x000ea4000c1e1900 */
[----:B--2---:R-:W-:-:S05]  /*0180*/  FADD R9, R6, R9 ;  /* 0x0000000906097221 */ /* 0x004fca0000000000 */
[----:B------:R1:W-:Y:S02]  /*0190*/  STG.E desc[UR6][R4.64], R9 ;  /* 0x0000000904007986 */ /* 0x0003e4000c101906 */
.L_x_2:
[----:B0-----:R-:W-:Y:S05]  /*01a0*/  BSYNC.RECONVERGENT B0 ;  /* 0x0000000000007941 */ /* 0x001fea0003800200 */
.L_x_1:
[----:B------:R-:W-:Y:S01]  /*01b0*/  BAR.SYNC.DEFER_BLOCKING 0x0 ;  /* 0x0000000000007b1d */ /* 0x000fe20000010000 */
[----:B------:R-:W-:Y:S02]  /*01c0*/  ISETP.GE.U32.AND P0, PT, R8, UR4, PT ;  /* 0x0000000408007c0c */ /* 0x000fe4000bf06070 */
[----:B------:R-:W-:-:S11]  /*01d0*/  MOV R7, R8 ;  /* 0x0000000800077202 */ /* 0x000fd60000000f00 */
[----:B------:R-:W-:Y:S05]  /*01e0*/  @!P0 BRA `(.L_x_3) ;  /* 0xfffffffc00c48947 */ /* 0x000fea000383ffff */
.L_x_0:
[----:B------:R-:W-:-:S13]  /*01f0*/  ISETP.NE.AND P0, PT, R11, RZ, PT ;  /* 0x000000ff0b00720c */ /* 0x000fda0003f05270 */
[----:B0-----:R-:W-:Y:S05]  /*0200*/  @P0 EXIT ;  /* 0x000000000000094d */ /* 0x001fea0003800000 */
[----:B------:R-:W2:Y:S01]  /*0210*/  LDG.E R3, desc[UR6][R2.64] ;  /* 0x0000000602037981 */ /* 0x000ea2000c1e1900 */
[----:B-1----:R-:W0:Y:S02]  /*0220*/  LDC.64 R4, c[0x0][0x388] ;  /* 0x0000e200ff047b82 */ /* 0x002e240000000a00 */
[----:B0-----:R-:W-:-:S05]  /*0230*/  IMAD.WIDE.U32 R4, R13, 0x4, R4 ;  /* 0x000000040d047825 */ /* 0x001fca00078e0004 */
[----:B--2---:R-:W-:Y:S01]  /*0240*/  STG.E desc[UR6][R4.64], R3 ;  /* 0x0000000304007986 */ /* 0x004fe2000c101906 */
[----:B------:R-:W-:Y:S05]  /*0250*/  EXIT ;  /* 0x000000000000794d */ /* 0x000fea0003800000 */
.L_x_4:
[----:B------:R-:W-:-:S00]  /*0260*/  BRA `(.L_x_4) ;  /* 0xfffffffc00fc7947 */ /* 0x000fc0000383ffff */
[----:B------:R-:W-:-:S00]  /*0270*/  NOP ;  /* 0x0000000000007918 */ /* 0x000fc00000000000 */
        /* <DEDUP_REMOVED lines=8> */
.L_x_11:


//--------------------- .text._Z17sum_arrays_on_gpuPfS_S_ --------------------------
	.section	.text._Z17sum_arrays_on_gpuPfS_S_,"ax",@progbits
	.align	128
        .global         _Z17sum_arrays_on_gpuPfS_S_
        .type           _Z17sum_arrays_on_gpuPfS_S_,@function
        .size           _Z17sum_arrays_on_gpuPfS_S_,(.L_x_12 - _Z17sum_arrays_on_gpuPfS_S_)
        .other          _Z17sum_arrays_on_gpuPfS_S_,@"STO_CUDA_ENTRY STV_DEFAULT"
_Z17sum_arrays_on_gpuPfS_S_:
.text._Z17sum_arrays_on_gpuPfS_S_:
[----:B------:R-:W-:Y:S01]  /*0000*/  LDC R1, c[0x0][0x37c] ;  /* 0x0000df00ff017b82 */ /* 0x000fe20000000800 */
[----:B------:R-:W0:Y:S07]  /*0010*/  S2R R0, SR_TID.X ;  /* 0x0000000000007919 */ /* 0x000e2e0000002100 */
[----:B------:R-:W0:Y:S01]  /*0020*/  S2UR UR6, SR_CTAID.X ;  /* 0x00000000000679c3 */ /* 0x000e220000002500 */
[----:B------:R-:W1:Y:S07]  /*0030*/  LDCU.64 UR4, c[0x0][0x358] ;  /* 0x00006b00ff0477ac */ /* 0x000e6e0008000a00 */
[----:B------:R-:W0:Y:S08]  /*0040*/  LDC R9, c[0x0][0x360] ;  /* 0x0000d800ff097b82 */ /* 0x000e300000000800 */
[----:B------:R-:W2:Y:S08]  /*0050*/  LDC.64 R2, c[0x0][0x380] ;  /* 0x0000e000ff027b82 */ /* 0x000eb00000000a00 */
[----:B------:R-:W3:Y:S01]  /*0060*/  LDC.64 R4, c[0x0][0x388] ;  /* 0x0000e200ff047b82 */ /* 0x000ee20000000a00 */
[----:B0-----:R-:W-:-:S07]  /*0070*/  IMAD R9, R9, UR6, R0 ;  /* 0x0000000609097c24 */ /* 0x001fce000f8e0200 */
[----:B------:R-:W0:Y:S01]  /*0080*/  LDC.64 R6, c[0x0][0x390] ;  /* 0x0000e400ff067b82 */ /* 0x000e220000000a00 */
[----:B--2---:R-:W-:-:S06]  /*0090*/  IMAD.WIDE R2, R9, 0x4, R2 ;  /* 0x0000000409027825 */ /* 0x004fcc00078e0202 */
[----:B-1----:R-:W2:Y:S01]  /*00a0*/  LDG.E R2, desc[UR4][R2.64] ;  /* 0x0000000402027981 */ /* 0x002ea2000c1e1900 */
[----:B---3--:R-:W-:-:S06]  /*00b0*/  IMAD.WIDE R4, R9, 0x4, R4 ;  /* 0x0000000409047825 */ /* 0x008fcc00078e0204 */
[----:B------:R-:W2:Y:S01]  /*00c0*/  LDG.E R5, desc[UR4][R4.64] ;  /* 0x0000000404057981 */ /* 0x000ea2000c1e1900 */
[----:B0-----:R-:W-:-:S04]  /*00d0*/  IMAD.WIDE R6, R9, 0x4, R6 ;  /* 0x0000000409067825 */ /* 0x001fc800078e0206 */
[----:B--2---:R-:W-:-:S05]  /*00e0*/  FADD R9, R2, R5 ;  /* 0x0000000502097221 */ /* 0x004fca0000000000 */
[----:B------:R-:W-:Y:S01]  /*00f0*/  STG.E desc[UR4][R6.64], R9 ;  /* 0x0000000906007986 */ /* 0x000fe2000c101904 */
[----:B------:R-:W-:Y:S05]  /*0100*/  EXIT ;  /* 0x000000000000794d */ /* 0x000fea0003800000 */
.L_x_5:
        /* <DEDUP_REMOVED lines=15> */
.L_x_12:


//--------------------- .text._Z10dot_on_gpuPfS_S_S_j --------------------------
	.section	.text._Z10dot_on_gpuPfS_S_S_j,"ax",@progbits
	.align	128
        .global         _Z10dot_on_gpuPfS_S_S_j
        .type           _Z10dot_on_gpuPfS_S_S_j,@function
        .size           _Z10dot_on_gpuPfS_S_S_j,(.L_x_13 - _Z10dot_on_gpuPfS_S_S_j)
        .other          _Z10dot_on_gpuPfS_S_S_j,@"STO_CUDA_ENTRY STV_DEFAULT"
_Z10dot_on_gpuPfS_S_S_j:
.text._Z10dot_on_gpuPfS_S_S_j:
[----:B------:R-:W-:Y:S01]  /*0000*/  LDC R1, c[0x0][0x37c] ;  /* 0x0000df00ff017b82 */ /* 0x000fe20000000800 */
[----:B------:R-:W0:Y:S01]  /*0010*/  S2R R0, SR_CTAID.X ;  /* 0x0000000000007919 */ /* 0x000e220000002500 */
[----:B------:R-:W0:Y:S06]  /*0020*/  LDCU UR6, c[0x0][0x360] ;  /* 0x00006c00ff0677ac */ /* 0x000e2c0008000800 */
[----:B------:R-:W1:Y:S01]  /*0030*/  LDC.64 R4, c[0x0][0x380] ;  /* 0x0000e000ff047b82 */ /* 0x000e620000000a00 */
[----:B------:R-:W2:Y:S01]  /*0040*/  S2R R2, SR_TID.X ;  /* 0x0000000000027919 */ /* 0x000ea20000002100 */
[----:B------:R-:W3:Y:S01]  /*0050*/  LDCU.64 UR4, c[0x0][0x358] ;  /* 0x00006b00ff0477ac */ /* 0x000ee20008000a00 */
[----:B------:R-:W4:Y:S05]  /*0060*/  LDCU UR7, c[0x0][0x3a0] ;  /* 0x00007400ff0777ac */ /* 0x000f2a0008000800 */
[----:B------:R-:W5:Y:S08]  /*0070*/  LDC.64 R6, c[0x0][0x388] ;  /* 0x0000e200ff067b82 */ /* 0x000f700000000a00 */
[----:B------:R-:W4:Y:S01]  /*0080*/  LDC.64 R10, c[0x0][0x390] ;  /* 0x0000e400ff0a7b82 */ /* 0x000f220000000a00 */
[----:B0-----:R-:W-:-:S05]  /*0090*/  IMAD R3, R0, UR6, RZ ;  /* 0x0000000600037c24 */ /* 0x001fca000f8e02ff */
[----:B--2---:R-:W-:-:S05]  /*00a0*/  IADD3 R13, PT, PT, R3, R2, RZ ;  /* 0x00000002030d7210 */ /* 0x004fca0007ffe0ff */
[----:B-1----:R-:W-:-:S04]  /*00b0*/  IMAD.WIDE.U32 R4, R13, 0x4, R4 ;  /* 0x000000040d047825 */ /* 0x002fc800078e0004 */
[C---:B-----5:R-:W-:Y:S02]  /*00c0*/  IMAD.WIDE.U32 R6, R13.reuse, 0x4, R6 ;  /* 0x000000040d067825 */ /* 0x060fe400078e0006 */
[----:B---3--:R-:W2:Y:S04]  /*00d0*/  LDG.E R4, desc[UR4][R4.64] ;  /* 0x0000000404047981 */ /* 0x008ea8000c1e1900 */
[----:B------:R-:W2:Y:S01]  /*00e0*/  LDG.E R7, desc[UR4][R6.64] ;  /* 0x0000000406077981 */ /* 0x000ea2000c1e1900 */
[C---:B----4-:R-:W-:Y:S01]  /*00f0*/  IMAD.WIDE.U32 R8, R13.reuse, 0x4, R10 ;  /* 0x000000040d087825 */ /* 0x050fe200078e000a */
[----:B------:R-:W-:-:S03]  /*0100*/  ISETP.GE.U32.AND P0, PT, R13, UR7, PT ;  /* 0x000000070d007c0c */ /* 0x000fc6000bf06070 */
[----:B--2---:R-:W-:-:S05]  /*0110*/  FADD R15, R4, R7 ;  /* 0x00000007040f7221 */ /* 0x004fca0000000000 */
[----:B------:R0:W-:Y:S01]  /*0120*/  STG.E desc[UR4][R8.64], R15 ;  /* 0x0000000f08007986 */ /* 0x0001e2000c101904 */
[----:B------:R-:W-:Y:S06]  /*0130*/  BAR.SYNC.DEFER_BLOCKING 0x0 ;  /* 0x0000000000007b1d */ /* 0x000fec0000010000 */
[----:B------:R-:W-:Y:S05]  /*0140*/  @P0 EXIT ;  /* 0x000000000000094d */ /* 0x000fea0003800000 */
[----:B------:R-:W-:Y:S01]  /*0150*/  UISETP.GE.U32.AND UP0, UPT, UR6, 0x2, UPT ;  /* 0x000000020600788c */ /* 0x000fe2000bf06070 */
[----:B------:R-:W-:-:S08]  /*0160*/  IMAD.WIDE.U32 R4, R3, 0x4, R10 ;  /* 0x0000000403047825 */ /* 0x000fd000078e000a */
[----:B------:R-:W-:Y:S05]  /*0170*/  BRA.U !UP0, `(.L_x_6) ;  /* 0x0000000108447547 */ /* 0x000fea000b800000 */
[----:B------:R-:W-:Y:S02]  /*0180*/  HFMA2 R3, -RZ, RZ, 0, 5.9604644775390625e-08 ;  /* 0x00000001ff037431 */ /* 0x000fe400000001ff */
[----:B------:R-:W-:-:S07]  /*0190*/  IMAD.WIDE.U32 R6, R2, 0x4, R4 ;  /* 0x0000000402067825 */ /* 0x000fce00078e0004 */
.L_x_9:
[----:B------:R-:W-:Y:S01]  /*01a0*/  SHF.L.U32 R10, R3, 0x1, RZ ;  /* 0x00000001030a7819 */ /* 0x000fe200000006ff */
[----:B------:R-:W-:Y:S03]  /*01b0*/  BSSY.RECONVERGENT B0, `(.L_x_7) ;  /* 0x0000009000007945 */ /* 0x000fe60003800200 */
[----:B0-----:R-:W-:-:S04]  /*01c0*/  IADD3 R9, PT, PT, R10, -0x1, RZ ;  /* 0xffffffff0a097810 */ /* 0x001fc80007ffe0ff */
[----:B------:R-:W-:-:S13]  /*01d0*/  LOP3.LUT P0, RZ, R9, R2, RZ, 0xc0, !PT ;  /* 0x0000000209ff7212 */ /* 0x000fda000780c0ff */
[----:B------:R-:W-:Y:S05]  /*01e0*/  @P0 BRA `(.L_x_8) ;  /* 0x0000000000140947 */ /* 0x000fea0003800000 */
[----:B------:R-:W-:Y:S02]  /*01f0*/  IMAD.WIDE R8, R3, 0x4, R6 ;  /* 0x0000000403087825 */ /* 0x000fe400078e0206 */
[----:B------:R-:W2:Y:S04]  /*0200*/  LDG.E R3, desc[UR4][R6.64] ;  /* 0x0000000406037981 */ /* 0x000ea8000c1e1900 */
[----:B------:R-:W2:Y:S02]  /*0210*/  LDG.E R8, desc[UR4][R8.64] ;  /* 0x0000000408087981 */ /* 0x000ea4000c1e1900 */
[----:B--2---:R-:W-:-:S05]  /*0220*/  FADD R3, R8, R3 ;  /* 0x0000000308037221 */ /* 0x004fca0000000000 */
[----:B------:R0:W-:Y:S02]  /*0230*/  STG.E desc[UR4][R6.64], R3 ;  /* 0x0000000306007986 */ /* 0x0001e4000c101904 */
.L_x_8:
[----:B------:R-:W-:Y:S05]  /*0240*/  BSYNC.RECONVERGENT B0 ;  /* 0x0000000000007941 */ /* 0x000fea0003800200 */
.L_x_7:
[----:B------:R-:W-:Y:S01]  /*0250*/  BAR.SYNC.DEFER_BLOCKING 0x0 ;  /* 0x0000000000007b1d */ /* 0x000fe20000010000 */
[----:B------:R-:W-:Y:S02]  /*0260*/  ISETP.GE.U32.AND P0, PT, R10, UR6, PT ;  /* 0x000000060a007c0c */ /* 0x000fe4000bf06070 */
[----:B0-----:R-:W-:-:S11]  /*0270*/  MOV R3, R10 ;  /* 0x0000000a00037202 */ /* 0x001fd60000000f00 */
[----:B------:R-:W-:Y:S05]  /*0280*/  @!P0 BRA `(.L_x_9) ;  /* 0xfffffffc00c48947 */ /* 0x000fea000383ffff */
.L_x_6:
[----:B------:R-:W-:-:S13]  /*0290*/  ISETP.NE.AND P0, PT, R2, RZ, PT ;  /* 0x000000ff0200720c */ /* 0x000fda0003f05270 */
[----:B------:R-:W-:Y:S05]  /*02a0*/  @P0 EXIT ;  /* 0x000000000000094d */ /* 0x000fea0003800000 */
[----:B------:R-:W2:Y:S01]  /*02b0*/  LDG.E R5, desc[UR4][R4.64] ;  /* 0x0000000404057981 */ /* 0x000ea2000c1e1900 */
[----:B------:R-:W1:Y:S02]  /*02c0*/  LDC.64 R2, c[0x0][0x398] ;  /* 0x0000e600ff027b82 */ /* 0x000e640000000a00 */
[----:B-1----:R-:W-:-:S05]  /*02d0*/  IMAD.WIDE.U32 R2, R0, 0x4, R2 ;  /* 0x0000000400027825 */ /* 0x002fca00078e0002 */
[----:B--2---:R-:W-:Y:S01]  /*02e0*/  STG.E desc[UR4][R2.64], R5 ;  /* 0x0000000502007986 */ /* 0x004fe2000c101904 */
[----:B------:R-:W-:Y:S05]  /*02f0*/  EXIT ;  /* 0x000000000000794d */ /* 0x000fea0003800000 */
.L_x_10:
        /* <DEDUP_REMOVED lines=16> */
.L_x_13:


//--------------------- .nv.shared.reserved.0     --------------------------
	.section	.nv.shared.reserved.0,"aw",@nobits
	.weak		__nv_reservedSMEM_offset_0_alias
	.size		__nv_reservedSMEM_offset_0_alias, 0, 64
	.other		__nv_reservedSMEM_offset_0_alias,@"STO_CUDA_RESERVED_SHARED STV_DEFAULT"
__nv_reservedSMEM_offset_0_alias:
	.zero		0
	.zero		64


//--------------------- .nv.constant0._Z17reduce_neighboredPfS_j --------------------------
	.section	.nv.constant0._Z17reduce_neighboredPfS_j,"a",@progbits
	.sectionflags	@""
	.align	4
.nv.constant0._Z17reduce_neighboredPfS_j:
	.zero		916


//--------------------- .nv.constant0._Z17sum_arrays_on_gpuPfS_S_ --------------------------
	.section	.nv.constant0._Z17sum_arrays_on_gpuPfS_S_,"a",@progbits
	.sectionflags	@""
	.align	4
.nv.constant0._Z17sum_arrays_on_gpuPfS_S_:
	.zero		920


//--------------------- .nv.constant0._Z10dot_on_gpuPfS_S_S_j --------------------------
	.section	.nv.constant0._Z10dot_on_gpuPfS_S_S_j,"a",@progbits
	.sectionflags	@""
	.align	4
.nv.constant0._Z10dot_on_gpuPfS_S_S_j:
	.zero		932


//--------------------- SYMBOLS --------------------------

	.type		.nv.reservedSmem.offset0,@object
	.size		.nv.reservedSmem.offset0,0x4
